	.headerflags	@"EF_CUDA_TEXMODE_UNIFIED EF_CUDA_64BIT_ADDRESS EF_CUDA_ACCELERATORS EF_CUDA_SM90 EF_CUDA_VIRTUAL_SM(EF_CUDA_SM90)"
	.elftype	@"ET_EXEC"


//--------------------- .nv.info                  --------------------------
	.section	.nv.info,"",@"SHT_CUDA_INFO"
	.align	4


	//----- nvinfo : EIATTR_REGCOUNT
	.align		4
        /*0000*/ 	.byte	0x04, 0x2f
        /*0002*/ 	.short	(.L_3 - .L_2)
	.align		4
.L_2:
        /*0004*/ 	.word	index@(triton_poi_fused__native_batch_norm_legit_no_training_add_relu_13)
        /*0008*/ 	.word	0x0000001e


	//----- nvinfo : EIATTR_MIN_STACK_SIZE
	.align		4
.L_3:
        /*000c*/ 	.byte	0x04, 0x12
        /*000e*/ 	.short	(.L_5 - .L_4)
	.align		4
.L_4:
        /*0010*/ 	.word	index@(triton_poi_fused__native_batch_norm_legit_no_training_add_relu_13)
        /*0014*/ 	.word	0x00000000


	//----- nvinfo : EIATTR_FRAME_SIZE
	.align		4
.L_5:
        /*0018*/ 	.byte	0x04, 0x11
        /*001a*/ 	.short	(.L_7 - .L_6)
	.align		4
.L_6:
        /*001c*/ 	.word	index@(triton_poi_fused__native_batch_norm_legit_no_training_add_relu_13)
        /*0020*/ 	.word	0x00000000


	//----- nvinfo : EIATTR_MIN_STACK_SIZE
	.align		4
.L_7:
        /*0024*/ 	.byte	0x04, 0x12
        /*0026*/ 	.short	(.L_9 - .L_8)
	.align		4
.L_8:
        /*0028*/ 	.word	index@(triton_poi_fused__native_batch_norm_legit_no_training_add_relu_13)
        /*002c*/ 	.word	0x00000000
.L_9:


//--------------------- .nv.info.triton_poi_fused__native_batch_norm_legit_no_training_add_relu_13 --------------------------
	.section	.nv.info.triton_poi_fused__native_batch_norm_legit_no_training_add_relu_13,"",@"SHT_CUDA_INFO"
	.sectionflags	@""
	.align	4


	//----- nvinfo : EIATTR_CUDA_API_VERSION
	.align		4
        /*0000*/ 	.byte	0x04, 0x37
        /*0002*/ 	.short	(.L_11 - .L_10)
.L_10:
        /*0004*/ 	.word	0x0000007c


	//----- nvinfo : EIATTR_KPARAM_INFO
	.align		4
.L_11:
        /*0008*/ 	.byte	0x04, 0x17
        /*000a*/ 	.short	(.L_13 - .L_12)
.L_12:
        /*000c*/ 	.word	0x00000000
        /*0010*/ 	.short	0x000a
        /*0012*/ 	.short	0x0050
        /*0014*/ 	.byte	0x00, 0xf0, 0x11, 0x00


	//----- nvinfo : EIATTR_KPARAM_INFO
	.align		4
.L_13:
        /*0018*/ 	.byte	0x04, 0x17
        /*001a*/ 	.short	(.L_15 - .L_14)
.L_14:
        /*001c*/ 	.word	0x00000000
        /*0020*/ 	.short	0x0009
        /*0022*/ 	.short	0x0048
        /*0024*/ 	.byte	0x00, 0xf4, 0x21, 0x00


	//----- nvinfo : EIATTR_KPARAM_INFO
	.align		4
.L_15:
        /*0028*/ 	.byte	0x04, 0x17
        /*002a*/ 	.short	(.L_17 - .L_16)
.L_16:
        /*002c*/ 	.word	0x00000000
        /*0030*/ 	.short	0x0008
        /*0032*/ 	.short	0x0040
        /*0034*/ 	.byte	0x00, 0xf4, 0x21, 0x00


	//----- nvinfo : EIATTR_KPARAM_INFO
	.align		4
.L_17:
        /*0038*/ 	.byte	0x04, 0x17
        /*003a*/ 	.short	(.L_19 - .L_18)
.L_18:
        /*003c*/ 	.word	0x00000000
        /*0040*/ 	.short	0x0007
        /*0042*/ 	.short	0x0038
        /*0044*/ 	.byte	0x00, 0xf4, 0x21, 0x00


	//----- nvinfo : EIATTR_KPARAM_INFO
	.align		4
.L_19:
        /*0048*/ 	.byte	0x04, 0x17
        /*004a*/ 	.short	(.L_21 - .L_20)
.L_20:
        /*004c*/ 	.word	0x00000000
        /*0050*/ 	.short	0x0006
        /*0052*/ 	.short	0x0030
        /*0054*/ 	.byte	0x00, 0xf4, 0x21, 0x00


	//----- nvinfo : EIATTR_KPARAM_INFO
	.align		4
.L_21:
        /*0058*/ 	.byte	0x04, 0x17
        /*005a*/ 	.short	(.L_23 - .L_22)
.L_22:
        /*005c*/ 	.word	0x00000000
        /*0060*/ 	.short	0x0005
        /*0062*/ 	.short	0x0028
        /*0064*/ 	.byte	0x00, 0xf4, 0x21, 0x00


	//----- nvinfo : EIATTR_KPARAM_INFO
	.align		4
.L_23:
        /*0068*/ 	.byte	0x04, 0x17
        /*006a*/ 	.short	(.L_25 - .L_24)
.L_24:
        /*006c*/ 	.word	0x00000000
        /*0070*/ 	.short	0x0004
        /*0072*/ 	.short	0x0020
        /*0074*/ 	.byte	0x00, 0xf4, 0x21, 0x00


	//----- nvinfo : EIATTR_KPARAM_INFO
	.align		4
.L_25:
        /*0078*/ 	.byte	0x04, 0x17
        /*007a*/ 	.short	(.L_27 - .L_26)
.L_26:
        /*007c*/ 	.word	0x00000000
        /*0080*/ 	.short	0x0003
        /*0082*/ 	.short	0x0018
        /*0084*/ 	.byte	0x00, 0xf4, 0x21, 0x00


	//----- nvinfo : EIATTR_KPARAM_INFO
	.align		4
.L_27:
        /*0088*/ 	.byte	0x04, 0x17
        /*008a*/ 	.short	(.L_29 - .L_28)
.L_28:
        /*008c*/ 	.word	0x00000000
        /*0090*/ 	.short	0x0002
        /*0092*/ 	.short	0x0010
        /*0094*/ 	.byte	0x00, 0xf4, 0x21, 0x00


	//----- nvinfo : EIATTR_KPARAM_INFO
	.align		4
.L_29:
        /*0098*/ 	.byte	0x04, 0x17
        /*009a*/ 	.short	(.L_31 - .L_30)
.L_30:
        /*009c*/ 	.word	0x00000000
        /*00a0*/ 	.short	0x0001
        /*00a2*/ 	.short	0x0008
        /*00a4*/ 	.byte	0x00, 0xf4, 0x21, 0x00


	//----- nvinfo : EIATTR_KPARAM_INFO
	.align		4
.L_31:
        /*00a8*/ 	.byte	0x04, 0x17
        /*00aa*/ 	.short	(.L_33 - .L_32)
.L_32:
        /*00ac*/ 	.word	0x00000000
        /*00b0*/ 	.short	0x0000
        /*00b2*/ 	.short	0x0000
        /*00b4*/ 	.byte	0x00, 0xf4, 0x21, 0x00


	//----- nvinfo : EIATTR_SPARSE_MMA_MASK
	.align		4
.L_33:
        /*00b8*/ 	.byte	0x03, 0x50
        /*00ba*/ 	.short	0x0000


	//----- nvinfo : EIATTR_MAXREG_COUNT
	.align		4
        /*00bc*/ 	.byte	0x03, 0x1b
        /*00be*/ 	.short	0x00ff


	//----- nvinfo : EIATTR_EXIT_INSTR_OFFSETS
	.align		4
        /*00c0*/ 	.byte	0x04, 0x1c
        /*00c2*/ 	.short	(.L_35 - .L_34)


	//   ....[0]....
.L_34:
        /*00c4*/ 	.word	0x00000520


	//----- nvinfo : EIATTR_REQNTID
	.align		4
.L_35:
        /*00c8*/ 	.byte	0x04, 0x10
        /*00ca*/ 	.short	(.L_37 - .L_36)
.L_36:
        /*00cc*/ 	.word	0x00000100
        /*00d0*/ 	.word	0x00000001
        /*00d4*/ 	.word	0x00000001


	//----- nvinfo : EIATTR_CBANK_PARAM_SIZE
	.align		4
.L_37:
        /*00d8*/ 	.byte	0x03, 0x19
        /*00da*/ 	.short	0x0054


	//----- nvinfo : EIATTR_PARAM_CBANK
	.align		4
        /*00dc*/ 	.byte	0x04, 0x0a
        /*00de*/ 	.short	(.L_39 - .L_38)
	.align		4
.L_38:
        /*00e0*/ 	.word	index@(.nv.constant0.triton_poi_fused__native_batch_norm_legit_no_training_add_relu_13)
        /*00e4*/ 	.short	0x0210
        /*00e6*/ 	.short	0x0054


	//----- nvinfo : EIATTR_SW_WAR
	.align		4
.L_39:
        /*00e8*/ 	.byte	0x04, 0x36
        /*00ea*/ 	.short	(.L_41 - .L_40)
.L_40:
        /*00ec*/ 	.word	0x00000008
.L_41:


//--------------------- .nv.callgraph             --------------------------
	.section	.nv.callgraph,"",@"SHT_CUDA_CALLGRAPH"
	.align	4
	.sectionentsize	8
	.align		4
        /*0000*/ 	.word	0x00000000
	.align		4
        /*0004*/ 	.word	0xffffffff
	.align		4
        /*0008*/ 	.word	0x00000000
	.align		4
        /*000c*/ 	.word	0xfffffffe
	.align		4
        /*0010*/ 	.word	0x00000000
	.align		4
        /*0014*/ 	.word	0xfffffffd
	.align		4
        /*0018*/ 	.word	0x00000000
	.align		4
        /*001c*/ 	.word	0xfffffffc


//--------------------- .nv.constant4             --------------------------
	.section	.nv.constant4,"a",@progbits
	.align	8
	.align		8
.nv.constant4:
        /*0000*/ 	.dword	_$_str
	.align		8
        /*0008*/ 	.dword	_$_str_$_2


//--------------------- .text.triton_poi_fused__native_batch_norm_legit_no_training_add_relu_13 --------------------------
	.section	.text.triton_poi_fused__native_batch_norm_legit_no_training_add_relu_13,"ax",@progbits
	.align	128
        .global         triton_poi_fused__native_batch_norm_legit_no_training_add_relu_13
        .type           triton_poi_fused__native_batch_norm_legit_no_training_add_relu_13,@function
        .size           triton_poi_fused__native_batch_norm_legit_no_training_add_relu_13,(.L_x_1 - triton_poi_fused__native_batch_norm_legit_no_training_add_relu_13)
        .other          triton_poi_fused__native_batch_norm_legit_no_training_add_relu_13,@"STO_CUDA_ENTRY STV_DEFAULT"
triton_poi_fused__native_batch_norm_legit_no_training_add_relu_13:
.text.triton_poi_fused__native_batch_norm_legit_no_training_add_relu_13:
[----:B------:R-:W-:Y:S01]  /*0000*/  LDC R1, c[0x0][0x28] ;  /* 0x00000a00ff017b82 */ /* 0x000fe20000000800 */
[----:B------:R-:W1:Y:S07]  /*0010*/  S2R R0, SR_TID.X ;  /* 0x0000000000007919 */ /* 0x000e6e0000002100 */
[----:B------:R-:W2:Y:S01]  /*0020*/  LDC.64 R2, c[0x0][0x240] ;  /* 0x00009000ff027b82 */ /* 0x000ea20000000a00 */
[----:B------:R-:W-:Y:S01]  /*0030*/  ULDC.64 UR4, c[0x0][0x208] ;  /* 0x0000820000047ab9 */ /* 0x000fe20000000a00 */
[----:B------:R-:W3:Y:S06]  /*0040*/  S2R R7, SR_CTAID.X ;  /* 0x0000000000077919 */ /* 0x000eec0000002500 */
[----:B------:R-:W4:Y:S08]  /*0050*/  LDC.64 R24, c[0x0][0x228] ;  /* 0x00008a00ff187b82 */ /* 0x000f300000000a00 */
[----:B------:R-:W5:Y:S08]  /*0060*/  LDC.64 R8, c[0x0][0x230] ;  /* 0x00008c00ff087b82 */ /* 0x000f700000000a00 */
[----:B------:R-:W5:Y:S01]  /*0070*/  LDC.64 R10, c[0x0][0x210] ;  /* 0x00008400ff0a7b82 */ /* 0x000f620000000a00 */
[----:B-1----:R-:W-:-:S07]  /*0080*/  SHF.L.U32 R0, R0, 0x1, RZ ;  /* 0x0000000100007819 */ /* 0x002fce00000006ff */
[----:B------:R-:W1:Y:S01]  /*0090*/  LDC.64 R18, c[0x0][0x238] ;  /* 0x00008e00ff127b82 */ /* 0x000e620000000a00 */
[----:B---3--:R-:W-:Y:S02]  /*00a0*/  SHF.R.S32.HI R5, RZ, 0x16, R7 ;  /* 0x00000016ff057819 */ /* 0x008fe40000011407 */
[----:B------:R-:W-:Y:S02]  /*00b0*/  LOP3.LUT R0, R0, 0x1fe, RZ, 0xc0, !PT ;  /* 0x000001fe00007812 */ /* 0x000fe400078ec0ff */
[----:B------:R-:W-:-:S03]  /*00c0*/  SGXT R5, R5, 0x1 ;  /* 0x000000010505781a */ /* 0x000fc60000000200 */
[----:B------:R-:W3:Y:S01]  /*00d0*/  LDC.64 R14, c[0x0][0x248] ;  /* 0x00009200ff0e7b82 */ /* 0x000ee20000000a00 */
[----:B------:R-:W-:-:S04]  /*00e0*/  LEA R0, R7, R0, 0x9 ;  /* 0x0000000007007211 */ /* 0x000fc800078e48ff */
[----:B------:R-:W-:-:S03]  /*00f0*/  LEA.HI R5, R5, R0, RZ, 0x5 ;  /* 0x0000000005057211 */ /* 0x000fc600078f28ff */
[----:B------:R-:W1:Y:S01]  /*0100*/  LDC.64 R6, c[0x0][0x220] ;  /* 0x00008800ff067b82 */ /* 0x000e620000000a00 */
[----:B------:R-:W-:-:S04]  /*0110*/  LOP3.LUT R5, R5, 0xffffffe0, RZ, 0xc0, !PT ;  /* 0xffffffe005057812 */ /* 0x000fc800078ec0ff */
[----:B------:R-:W-:-:S03]  /*0120*/  IADD3 R23, R0, -R5, RZ ;  /* 0x8000000500177210 */ /* 0x000fc60007ffe0ff */
[----:B------:R-:W3:Y:S02]  /*0130*/  LDC.64 R4, c[0x0][0x218] ;  /* 0x00008600ff047b82 */ /* 0x000ee40000000a00 */
[----:B--2---:R-:W-:-:S06]  /*0140*/  IMAD.WIDE R2, R23, 0x4, R2 ;  /* 0x0000000417027825 */ /* 0x004fcc00078e0202 */
[----:B------:R-:W2:Y:S01]  /*0150*/  LDG.E.EL.64 R2, desc[UR4][R2.64] ;  /* 0x0000000402027981 */ /* 0x000ea2000c2e1b00 */
[----:B------:R-:W5:Y:S01]  /*0160*/  LDC.64 R16, c[0x0][0x250] ;  /* 0x00009400ff107b82 */ /* 0x000f620000000a00 */
[----:B----4-:R-:W-:-:S04]  /*0170*/  IMAD.WIDE R24, R0, 0x4, R24 ;  /* 0x0000000400187825 */ /* 0x010fc800078e0218 */
[----:B01----:R-:W-:-:S06]  /*0180*/  IMAD.WIDE R6, R0, 0x4, R6 ;  /* 0x0000000400067825 */ /* 0x003fcc00078e0206 */
[----:B------:R-:W4:Y:S01]  /*0190*/  LDG.E.64 R6, desc[UR4][R6.64] ;  /* 0x0000000406067981 */ /* 0x000f22000c1e1b00 */
[----:B---3--:R-:W-:-:S06]  /*01a0*/  IMAD.WIDE R4, R0, 0x4, R4 ;  /* 0x0000000400047825 */ /* 0x008fcc00078e0204 */
[----:B------:R-:W4:Y:S01]  /*01b0*/  LDG.E.64 R4, desc[UR4][R4.64] ;  /* 0x0000000404047981 */ /* 0x000f22000c1e1b00 */
[----:B-----5:R-:W-:-:S03]  /*01c0*/  IMAD.WIDE R12, R0, 0x4, R8 ;  /* 0x00000004000c7825 */ /* 0x020fc600078e0208 */
[----:B------:R-:W3:Y:S01]  /*01d0*/  LDG.E.64 R8, desc[UR4][R24.64] ;  /* 0x0000000418087981 */ /* 0x000ee2000c1e1b00 */
[----:B------:R-:W-:-:S03]  /*01e0*/  IMAD.WIDE R10, R0, 0x4, R10 ;  /* 0x00000004000a7825 */ /* 0x000fc600078e020a */
[----:B------:R-:W5:Y:S01]  /*01f0*/  LDG.E.64 R12, desc[UR4][R12.64] ;  /* 0x000000040c0c7981 */ /* 0x000f62000c1e1b00 */
[----:B------:R-:W-:-:S03]  /*0200*/  IMAD.WIDE R18, R23, 0x4, R18 ;  /* 0x0000000417127825 */ /* 0x000fc600078e0212 */
[----:B------:R-:W5:Y:S01]  /*0210*/  LDG.E.64 R20, desc[UR4][R10.64] ;  /* 0x000000040a147981 */ /* 0x000f62000c1e1b00 */
[----:B------:R-:W-:-:S03]  /*0220*/  IMAD.WIDE R26, R23, 0x4, R14 ;  /* 0x00000004171a7825 */ /* 0x000fc600078e020e */
[----:B------:R-:W5:Y:S01]  /*0230*/  LDG.E.EL.64 R18, desc[UR4][R18.64] ;  /* 0x0000000412127981 */ /* 0x000f62000c2e1b00 */
[----:B------:R-:W-:-:S03]  /*0240*/  IMAD.WIDE R14, R23, 0x4, R16 ;  /* 0x00000004170e7825 */ /* 0x000fc600078e0210 */
[----:B------:R-:W5:Y:S04]  /*0250*/  LDG.E.EL.64 R16, desc[UR4][R26.64] ;  /* 0x000000041a107981 */ /* 0x000f68000c2e1b00 */
[----:B------:R-:W5:Y:S01]  /*0260*/  LDG.E.EL.64 R14, desc[UR4][R14.64] ;  /* 0x000000040e0e7981 */ /* 0x000f62000c2e1b00 */
[----:B--2---:R-:W-:Y:S01]  /*0270*/  FADD R22, R2, 9.9999997473787516356e-06 ;  /* 0x3727c5ac02167421 */ /* 0x004fe20000000000 */
[----:B------:R-:W-:-:S03]  /*0280*/  FADD R3, R3, 9.9999997473787516356e-06 ;  /* 0x3727c5ac03037421 */ /* 0x000fc60000000000 */
[----:B------:R-:W0:Y:S08]  /*0290*/  MUFU.SQRT R2, R22 ;  /* 0x0000001600027308 */ /* 0x000e300000002000 */
[----:B------:R-:W1:Y:S01]  /*02a0*/  MUFU.SQRT R23, R3 ;  /* 0x0000000300177308 */ /* 0x000e620000002000 */
[C---:B0-----:R-:W-:Y:S02]  /*02b0*/  FSETP.GT.AND P0, PT, R2.reuse, 8.50705917302346158658e+37, PT ;  /* 0x7e8000000200780b */ /* 0x041fe40003f04000 */
[----:B------:R-:W-:-:S02]  /*02c0*/  FSETP.GEU.AND P2, PT, R2, 1.175494350822287508e-38, PT ;  /* 0x008000000200780b */ /* 0x000fc40003f4e000 */
[C---:B-1----:R-:W-:Y:S02]  /*02d0*/  FSETP.GT.AND P1, PT, R23.reuse, 8.50705917302346158658e+37, PT ;  /* 0x7e8000001700780b */ /* 0x042fe40003f24000 */
[----:B------:R-:W-:-:S07]  /*02e0*/  FSETP.GEU.AND P3, PT, R23, 1.175494350822287508e-38, PT ;  /* 0x008000001700780b */ /* 0x000fce0003f6e000 */
[----:B------:R-:W-:Y:S01]  /*02f0*/  @P0 FMUL R2, R2, 0.25 ;  /* 0x3e80000002020820 */ /* 0x000fe20000400000 */
[----:B----4-:R-:W-:Y:S01]  /*0300*/  FADD R22, R5, R7 ;  /* 0x0000000705167221 */ /* 0x010fe20000000000 */
[----:B------:R-:W-:Y:S01]  /*0310*/  FADD R5, R4, R6 ;  /* 0x0000000604057221 */ /* 0x000fe20000000000 */
[----:B------:R-:W-:Y:S01]  /*0320*/  HFMA2.MMA R6, -RZ, RZ, 1.625, 0 ;  /* 0x3e800000ff067435 */ /* 0x000fe200000001ff */
[----:B------:R-:W-:Y:S01]  /*0330*/  @!P2 FMUL R2, R2, 16777216 ;  /* 0x4b8000000202a820 */ /* 0x000fe20000400000 */
[----:B------:R-:W-:-:S04]  /*0340*/  @P1 FMUL R23, R23, 0.25 ;  /* 0x3e80000017171820 */ /* 0x000fc80000400000 */
[----:B------:R-:W-:Y:S01]  /*0350*/  @!P3 FMUL R23, R23, 16777216 ;  /* 0x4b8000001717b820 */ /* 0x000fe20000400000 */
[----:B------:R-:W0:Y:S01]  /*0360*/  MUFU.RCP R2, R2 ;  /* 0x0000000200027308 */ /* 0x000e220000001000 */
[----:B---3--:R-:W-:Y:S01]  /*0370*/  FADD R5, R8, R5 ;  /* 0x0000000508057221 */ /* 0x008fe20000000000 */
[----:B------:R-:W-:Y:S01]  /*0380*/  FADD R22, R9, R22 ;  /* 0x0000001609167221 */ /* 0x000fe20000000000 */
[----:B------:R-:W-:-:S05]  /*0390*/  FSEL R9, R6, 1, P0 ;  /* 0x3f80000006097808 */ /* 0x000fca0000000000 */
[----:B------:R-:W1:Y:S01]  /*03a0*/  MUFU.RCP R3, R23 ;  /* 0x0000001700037308 */ /* 0x000e620000001000 */
[----:B------:R-:W-:Y:S01]  /*03b0*/  FSEL R6, R6, 1, P1 ;  /* 0x3f80000006067808 */ /* 0x000fe20000800000 */
[----:B-----5:R-:W-:Y:S01]  /*03c0*/  FADD R7, R12, R5 ;  /* 0x000000050c077221 */ /* 0x020fe20000000000 */
[----:B------:R-:W-:Y:S01]  /*03d0*/  FADD R22, R13, R22 ;  /* 0x000000160d167221 */ /* 0x000fe20000000000 */
[----:B------:R-:W2:Y:S01]  /*03e0*/  LDC.64 R4, c[0x0][0x258] ;  /* 0x00009600ff047b82 */ /* 0x000ea20000000a00 */
[----:B------:R-:W-:Y:S01]  /*03f0*/  @!P2 FMUL R9, R9, 16777216 ;  /* 0x4b8000000909a820 */ /* 0x000fe20000400000 */
[----:B------:R-:W-:Y:S01]  /*0400*/  @!P3 FMUL R6, R6, 16777216 ;  /* 0x4b8000000606b820 */ /* 0x000fe20000400000 */
[----:B------:R-:W-:Y:S01]  /*0410*/  FADD R20, R20, R7 ;  /* 0x0000000714147221 */ /* 0x000fe20000000000 */
[----:B------:R-:W-:Y:S01]  /*0420*/  FADD R21, R21, R22 ;  /* 0x0000001615157221 */ /* 0x000fe20000000000 */
[----:B0-----:R-:W-:Y:S02]  /*0430*/  FMUL R9, R2, R9 ;  /* 0x0000000902097220 */ /* 0x001fe40000400000 */
[----:B------:R-:W-:Y:S01]  /*0440*/  FADD R18, -R18, R20 ;  /* 0x0000001412127221 */ /* 0x000fe20000000100 */
[----:B------:R-:W-:Y:S01]  /*0450*/  FADD R19, -R19, R21 ;  /* 0x0000001513137221 */ /* 0x000fe20000000100 */
[----:B-1----:R-:W-:-:S02]  /*0460*/  FMUL R6, R3, R6 ;  /* 0x0000000603067220 */ /* 0x002fc40000400000 */
[----:B------:R-:W-:Y:S02]  /*0470*/  FMUL R9, R18, R9 ;  /* 0x0000000912097220 */ /* 0x000fe40000400000 */
[----:B------:R-:W-:Y:S02]  /*0480*/  FMUL R6, R19, R6 ;  /* 0x0000000613067220 */ /* 0x000fe40000400000 */
[----:B------:R-:W-:Y:S02]  /*0490*/  FFMA R9, R16, R9, R14 ;  /* 0x0000000910097223 */ /* 0x000fe4000000000e */
[----:B------:R-:W-:-:S03]  /*04a0*/  FFMA R6, R17, R6, R15 ;  /* 0x0000000611067223 */ /* 0x000fc6000000000f */
[C---:B------:R-:W-:Y:S02]  /*04b0*/  FSETP.GEU.AND P0, PT, R9.reuse, RZ, PT ;  /* 0x000000ff0900720b */ /* 0x040fe40003f0e000 */
[----:B------:R-:W-:Y:S01]  /*04c0*/  FSETP.GEU.AND P1, PT, R6, RZ, PT ;  /* 0x000000ff0600720b */ /* 0x000fe20003f2e000 */
[----:B--2---:R-:W-:Y:S01]  /*04d0*/  IMAD.WIDE R4, R0, 0x4, R4 ;  /* 0x0000000400047825 */ /* 0x004fe200078e0204 */
[----:B------:R-:W-:Y:S02]  /*04e0*/  FSEL R2, R9, RZ, P0 ;  /* 0x000000ff09027208 */ /* 0x000fe40000000000 */
[----:B------:R-:W-:Y:S01]  /*04f0*/  FSEL R3, R6, RZ, P1 ;  /* 0x000000ff06037208 */ /* 0x000fe20000800000 */
[----:B------:R-:W-:Y:S04]  /*0500*/  STG.E.64 desc[UR4][R10.64], R20 ;  /* 0x000000140a007986 */ /* 0x000fe8000c101b04 */
[----:B------:R-:W-:Y:S01]  /*0510*/  STG.E.64 desc[UR4][R4.64], R2 ;  /* 0x0000000204007986 */ /* 0x000fe2000c101b04 */
[----:B------:R-:W-:Y:S05]  /*0520*/  EXIT ;  /* 0x000000000000794d */ /* 0x000fea0003800000 */
.L_x_0:
[----:B------:R-:W-:-:S00]  /*0530*/  BRA `(.L_x_0) ;  /* 0xfffffffc00fc7947 */ /* 0x000fc0000383ffff */
[----:B------:R-:W-:-:S00]  /*0540*/  NOP ;  /* 0x0000000000007918 */ /* 0x000fc00000000000 */
        /* <DEDUP_REMOVED lines=11> */
.L_x_1:


//--------------------- .nv.global.init           --------------------------
	.section	.nv.global.init,"aw",@progbits
.nv.global.init:
	.type		_$_str,@object
	.size		_$_str,(_$_str_$_2 - _$_str)
_$_str:
        /*0000*/ 	.byte	0x5f, 0x5f, 0x43, 0x55, 0x44, 0x41, 0x5f, 0x46, 0x54, 0x5a, 0x00
	.type		_$_str_$_2,@object
	.size		_$_str_$_2,(.L_1 - _$_str_$_2)
_$_str_$_2:
        /*000b*/ 	.byte	0x5f, 0x5f, 0x43, 0x55, 0x44, 0x41, 0x5f, 0x50, 0x52, 0x45, 0x43, 0x5f, 0x53, 0x51, 0x52, 0x54
        /*001b*/ 	.byte	0x00
.L_1:


//--------------------- .nv.constant0.triton_poi_fused__native_batch_norm_legit_no_training_add_relu_13 --------------------------
	.section	.nv.constant0.triton_poi_fused__native_batch_norm_legit_no_training_add_relu_13,"a",@progbits
	.sectionflags	@""
	.align	4
.nv.constant0.triton_poi_fused__native_batch_norm_legit_no_training_add_relu_13:
	.zero		612
